	.headerflags	@"EF_CUDA_TEXMODE_UNIFIED EF_CUDA_64BIT_ADDRESS EF_CUDA_ACCELERATORS EF_CUDA_SM90 EF_CUDA_VIRTUAL_SM(EF_CUDA_SM90)"
	.elftype	@"ET_EXEC"


//--------------------- .nv.info                  --------------------------
	.section	.nv.info,"",@"SHT_CUDA_INFO"
	.align	4


	//----- nvinfo : EIATTR_REGCOUNT
	.align		4
        /*0000*/ 	.byte	0x04, 0x2f
        /*0002*/ 	.short	(.L_1 - .L_0)
	.align		4
.L_0:
        /*0004*/ 	.word	index@(triton_poi_fused_add_convolution_mul_12)
        /*0008*/ 	.word	0x00000020


	//----- nvinfo : EIATTR_MIN_STACK_SIZE
	.align		4
.L_1:
        /*000c*/ 	.byte	0x04, 0x12
        /*000e*/ 	.short	(.L_3 - .L_2)
	.align		4
.L_2:
        /*0010*/ 	.word	index@(triton_poi_fused_add_convolution_mul_12)
        /*0014*/ 	.word	0x00000000


	//----- nvinfo : EIATTR_FRAME_SIZE
	.align		4
.L_3:
        /*0018*/ 	.byte	0x04, 0x11
        /*001a*/ 	.short	(.L_5 - .L_4)
	.align		4
.L_4:
        /*001c*/ 	.word	index@(triton_poi_fused_add_convolution_mul_12)
        /*0020*/ 	.word	0x00000000


	//----- nvinfo : EIATTR_MIN_STACK_SIZE
	.align		4
.L_5:
        /*0024*/ 	.byte	0x04, 0x12
        /*0026*/ 	.short	(.L_7 - .L_6)
	.align		4
.L_6:
        /*0028*/ 	.word	index@(triton_poi_fused_add_convolution_mul_12)
        /*002c*/ 	.word	0x00000000
.L_7:


//--------------------- .nv.info.triton_poi_fused_add_convolution_mul_12 --------------------------
	.section	.nv.info.triton_poi_fused_add_convolution_mul_12,"",@"SHT_CUDA_INFO"
	.sectionflags	@""
	.align	4


	//----- nvinfo : EIATTR_CUDA_API_VERSION
	.align		4
        /*0000*/ 	.byte	0x04, 0x37
        /*0002*/ 	.short	(.L_9 - .L_8)
.L_8:
        /*0004*/ 	.word	0x0000007c


	//----- nvinfo : EIATTR_KPARAM_INFO
	.align		4
.L_9:
        /*0008*/ 	.byte	0x04, 0x17
        /*000a*/ 	.short	(.L_11 - .L_10)
.L_10:
        /*000c*/ 	.word	0x00000000
        /*0010*/ 	.short	0x0007
        /*0012*/ 	.short	0x0034
        /*0014*/ 	.byte	0x00, 0xf0, 0x11, 0x00


	//----- nvinfo : EIATTR_KPARAM_INFO
	.align		4
.L_11:
        /*0018*/ 	.byte	0x04, 0x17
        /*001a*/ 	.short	(.L_13 - .L_12)
.L_12:
        /*001c*/ 	.word	0x00000000
        /*0020*/ 	.short	0x0006
        /*0022*/ 	.short	0x0030
        /*0024*/ 	.byte	0x00, 0xf0, 0x11, 0x00


	//----- nvinfo : EIATTR_KPARAM_INFO
	.align		4
.L_13:
        /*0028*/ 	.byte	0x04, 0x17
        /*002a*/ 	.short	(.L_15 - .L_14)
.L_14:
        /*002c*/ 	.word	0x00000000
        /*0030*/ 	.short	0x0005
        /*0032*/ 	.short	0x0028
        /*0034*/ 	.byte	0x00, 0xf4, 0x21, 0x00


	//----- nvinfo : EIATTR_KPARAM_INFO
	.align		4
.L_15:
        /*0038*/ 	.byte	0x04, 0x17
        /*003a*/ 	.short	(.L_17 - .L_16)
.L_16:
        /*003c*/ 	.word	0x00000000
        /*0040*/ 	.short	0x0004
        /*0042*/ 	.short	0x0020
        /*0044*/ 	.byte	0x00, 0xf4, 0x21, 0x00


	//----- nvinfo : EIATTR_KPARAM_INFO
	.align		4
.L_17:
        /*0048*/ 	.byte	0x04, 0x17
        /*004a*/ 	.short	(.L_19 - .L_18)
.L_18:
        /*004c*/ 	.word	0x00000000
        /*0050*/ 	.short	0x0003
        /*0052*/ 	.short	0x0018
        /*0054*/ 	.byte	0x00, 0xf4, 0x21, 0x00


	//----- nvinfo : EIATTR_KPARAM_INFO
	.align		4
.L_19:
        /*0058*/ 	.byte	0x04, 0x17
        /*005a*/ 	.short	(.L_21 - .L_20)
.L_20:
        /*005c*/ 	.word	0x00000000
        /*0060*/ 	.short	0x0002
        /*0062*/ 	.short	0x0010
        /*0064*/ 	.byte	0x00, 0xf4, 0x21, 0x00


	//----- nvinfo : EIATTR_KPARAM_INFO
	.align		4
.L_21:
        /*0068*/ 	.byte	0x04, 0x17
        /*006a*/ 	.short	(.L_23 - .L_22)
.L_22:
        /*006c*/ 	.word	0x00000000
        /*0070*/ 	.short	0x0001
        /*0072*/ 	.short	0x0008
        /*0074*/ 	.byte	0x00, 0xf4, 0x21, 0x00


	//----- nvinfo : EIATTR_KPARAM_INFO
	.align		4
.L_23:
        /*0078*/ 	.byte	0x04, 0x17
        /*007a*/ 	.short	(.L_25 - .L_24)
.L_24:
        /*007c*/ 	.word	0x00000000
        /*0080*/ 	.short	0x0000
        /*0082*/ 	.short	0x0000
        /*0084*/ 	.byte	0x00, 0xf4, 0x21, 0x00


	//----- nvinfo : EIATTR_SPARSE_MMA_MASK
	.align		4
.L_25:
        /*0088*/ 	.byte	0x03, 0x50
        /*008a*/ 	.short	0x0000


	//----- nvinfo : EIATTR_MAXREG_COUNT
	.align		4
        /*008c*/ 	.byte	0x03, 0x1b
        /*008e*/ 	.short	0x00ff


	//----- nvinfo : EIATTR_EXIT_INSTR_OFFSETS
	.align		4
        /*0090*/ 	.byte	0x04, 0x1c
        /*0092*/ 	.short	(.L_27 - .L_26)


	//   ....[0]....
.L_26:
        /*0094*/ 	.word	0x00000860


	//   ....[1]....
        /*0098*/ 	.word	0x000008b0


	//----- nvinfo : EIATTR_REQNTID
	.align		4
.L_27:
        /*009c*/ 	.byte	0x04, 0x10
        /*009e*/ 	.short	(.L_29 - .L_28)
.L_28:
        /*00a0*/ 	.word	0x00000080
        /*00a4*/ 	.word	0x00000001
        /*00a8*/ 	.word	0x00000001


	//----- nvinfo : EIATTR_CBANK_PARAM_SIZE
	.align		4
.L_29:
        /*00ac*/ 	.byte	0x03, 0x19
        /*00ae*/ 	.short	0x0038


	//----- nvinfo : EIATTR_PARAM_CBANK
	.align		4
        /*00b0*/ 	.byte	0x04, 0x0a
        /*00b2*/ 	.short	(.L_31 - .L_30)
	.align		4
.L_30:
        /*00b4*/ 	.word	index@(.nv.constant0.triton_poi_fused_add_convolution_mul_12)
        /*00b8*/ 	.short	0x0210
        /*00ba*/ 	.short	0x0038


	//----- nvinfo : EIATTR_SW_WAR
	.align		4
.L_31:
        /*00bc*/ 	.byte	0x04, 0x36
        /*00be*/ 	.short	(.L_33 - .L_32)
.L_32:
        /*00c0*/ 	.word	0x00000008
.L_33:


//--------------------- .nv.callgraph             --------------------------
	.section	.nv.callgraph,"",@"SHT_CUDA_CALLGRAPH"
	.align	4
	.sectionentsize	8
	.align		4
        /*0000*/ 	.word	0x00000000
	.align		4
        /*0004*/ 	.word	0xffffffff
	.align		4
        /*0008*/ 	.word	0x00000000
	.align		4
        /*000c*/ 	.word	0xfffffffe
	.align		4
        /*0010*/ 	.word	0x00000000
	.align		4
        /*0014*/ 	.word	0xfffffffd
	.align		4
        /*0018*/ 	.word	0x00000000
	.align		4
        /*001c*/ 	.word	0xfffffffc


//--------------------- .text.triton_poi_fused_add_convolution_mul_12 --------------------------
	.section	.text.triton_poi_fused_add_convolution_mul_12,"ax",@progbits
	.sectionflags	@"SHF_BARRIERS=1"
	.align	128
        .global         triton_poi_fused_add_convolution_mul_12
        .type           triton_poi_fused_add_convolution_mul_12,@function
        .size           triton_poi_fused_add_convolution_mul_12,(.L_x_1 - triton_poi_fused_add_convolution_mul_12)
        .other          triton_poi_fused_add_convolution_mul_12,@"STO_CUDA_ENTRY STV_DEFAULT"
triton_poi_fused_add_convolution_mul_12:
.text.triton_poi_fused_add_convolution_mul_12:
[----:B------:R-:W0:Y:S01]  /*0000*/  LDC R1, c[0x0][0x28] ;  /* 0x00000a00ff017b82 */ /* 0x000e220000000800 */
[----:B------:R-:W1:Y:S07]  /*0010*/  S2R R17, SR_CTAID.Y ;  /* 0x0000000000117919 */ /* 0x000e6e0000002600 */
[----:B------:R-:W2:Y:S01]  /*0020*/  LDC.64 R8, c[0x0][0x218] ;  /* 0x00008600ff087b82 */ /* 0x000ea20000000a00 */
[----:B------:R-:W-:Y:S01]  /*0030*/  HFMA2.MMA R27, -RZ, RZ, 0, 0 ;  /* 0x00000000ff1b7435 */ /* 0x000fe200000001ff */
[----:B------:R-:W-:Y:S01]  /*0040*/  CS2R R22, SRZ ;  /* 0x0000000000167805 */ /* 0x000fe2000001ff00 */
[----:B------:R-:W3:Y:S01]  /*0050*/  S2R R0, SR_TID.X ;  /* 0x0000000000007919 */ /* 0x000ee20000002100 */
[----:B------:R-:W-:Y:S01]  /*0060*/  ULDC.64 UR6, c[0x0][0x208] ;  /* 0x0000820000067ab9 */ /* 0x000fe20000000a00 */
[----:B------:R-:W-:Y:S01]  /*0070*/  MOV R16, RZ ;  /* 0x000000ff00107202 */ /* 0x000fe20000000f00 */
[----:B------:R-:W4:Y:S02]  /*0080*/  S2R R5, SR_CTAID.X ;  /* 0x0000000000057919 */ /* 0x000f240000002500 */
[----:B------:R-:W5:Y:S08]  /*0090*/  LDC.64 R6, c[0x0][0x228] ;  /* 0x00008a00ff067b82 */ /* 0x000f700000000a00 */
[----:B------:R-:W5:Y:S08]  /*00a0*/  LDC.64 R14, c[0x0][0x220] ;  /* 0x00008800ff0e7b82 */ /* 0x000f700000000a00 */
[----:B------:R-:W5:Y:S01]  /*00b0*/  LDC.64 R28, c[0x0][0x210] ;  /* 0x00008400ff1c7b82 */ /* 0x000f620000000a00 */
[----:B-1----:R-:W-:-:S02]  /*00c0*/  SHF.R.S32.HI R2, RZ, 0x1f, R17 ;  /* 0x0000001fff027819 */ /* 0x002fc40000011411 */
[----:B------:R-:W-:Y:S02]  /*00d0*/  ISETP.GE.AND P0, PT, R17, 0x100, PT ;  /* 0x000001001100780c */ /* 0x000fe40003f06270 */
[----:B------:R-:W-:Y:S02]  /*00e0*/  LEA.HI R3, R2, R17, RZ, 0x6 ;  /* 0x0000001102037211 */ /* 0x000fe400078f30ff */
[----:B---3--:R-:W-:Y:S02]  /*00f0*/  SHF.L.U32 R2, R0, 0x2, RZ ;  /* 0x0000000200027819 */ /* 0x008fe400000006ff */
[C---:B------:R-:W-:Y:S02]  /*0100*/  LOP3.LUT R4, R3.reuse, 0xffffffc0, RZ, 0xc0, !PT ;  /* 0xffffffc003047812 */ /* 0x040fe400078ec0ff */
[----:B------:R-:W-:Y:S02]  /*0110*/  SHF.L.U32 R10, R3, 0xc, RZ ;  /* 0x0000000c030a7819 */ /* 0x000fe400000006ff */
[----:B----4-:R-:W-:-:S02]  /*0120*/  SHF.L.U32 R3, R5, 0xa, RZ ;  /* 0x0000000a05037819 */ /* 0x010fc400000006ff */
[----:B------:R-:W-:Y:S02]  /*0130*/  IADD3 R5, -R4, R17, RZ ;  /* 0x0000001104057210 */ /* 0x000fe40007ffe1ff */
[----:B------:R-:W-:Y:S02]  /*0140*/  LOP3.LUT R10, R10, 0xfffc0000, RZ, 0xc0, !PT ;  /* 0xfffc00000a0a7812 */ /* 0x000fe400078ec0ff */
[----:B------:R-:W-:Y:S01]  /*0150*/  LOP3.LUT R12, R2, 0x1fc, RZ, 0xc0, !PT ;  /* 0x000001fc020c7812 */ /* 0x000fe200078ec0ff */
[----:B--2---:R-:W-:-:S03]  /*0160*/  IMAD.WIDE R8, R5, 0x4, R8 ;  /* 0x0000000405087825 */ /* 0x004fc600078e0208 */
[----:B------:R-:W-:Y:S01]  /*0170*/  LOP3.LUT R2, R3, R12, RZ, 0xfc, !PT ;  /* 0x0000000c03027212 */ /* 0x000fe200078efcff */
[C---:B------:R-:W-:Y:S01]  /*0180*/  IMAD.IADD R13, R5.reuse, 0x1, R10 ;  /* 0x00000001050d7824 */ /* 0x040fe200078e020a */
[----:B------:R-:W-:Y:S01]  /*0190*/  LOP3.LUT R12, R3, 0x200, R12, 0xfe, !PT ;  /* 0x00000200030c7812 */ /* 0x000fe200078efe0c */
[----:B-----5:R-:W-:Y:S01]  /*01a0*/  IMAD.WIDE R6, R5, 0x4, R6 ;  /* 0x0000000405067825 */ /* 0x020fe200078e0206 */
[----:B------:R-:W-:Y:S01]  /*01b0*/  HFMA2.MMA R25, -RZ, RZ, 0, 0 ;  /* 0x00000000ff197435 */ /* 0x000fe200000001ff */
[----:B------:R1:W2:Y:S01]  /*01c0*/  @!P0 LDG.E.EL R27, desc[UR6][R8.64] ;  /* 0x00000006081b8981 */ /* 0x0002a2000c2e1900 */
[-C--:B------:R-:W-:Y:S02]  /*01d0*/  LEA R19, R2, R13.reuse, 0x6 ;  /* 0x0000000d02137211 */ /* 0x080fe400078e30ff */
[----:B------:R-:W-:Y:S02]  /*01e0*/  LEA R11, R12, R13, 0x6 ;  /* 0x0000000d0c0b7211 */ /* 0x000fe400078e30ff */
[----:B------:R-:W-:Y:S01]  /*01f0*/  MOV R20, RZ ;  /* 0x000000ff00147202 */ /* 0x000fe20000000f00 */
[C---:B------:R-:W-:Y:S01]  /*0200*/  VIADD R5, R19.reuse, 0x40 ;  /* 0x0000004013057836 */ /* 0x040fe20000000000 */
[----:B------:R-:W-:Y:S01]  /*0210*/  IADD3 R21, R19, 0x80, RZ ;  /* 0x0000008013157810 */ /* 0x000fe20007ffe0ff */
[----:B------:R-:W-:Y:S01]  /*0220*/  VIADD R24, R19, 0xc0 ;  /* 0x000000c013187836 */ /* 0x000fe20000000000 */
[----:B------:R-:W-:Y:S01]  /*0230*/  HFMA2.MMA R18, -RZ, RZ, 0, 0 ;  /* 0x00000000ff127435 */ /* 0x000fe200000001ff */
[--C-:B0-----:R-:W-:Y:S01]  /*0240*/  IMAD.WIDE R4, R5, 0x4, R14.reuse ;  /* 0x0000000405047825 */ /* 0x101fe200078e020e */
[----:B------:R-:W-:Y:S01]  /*0250*/  IADD3 R26, R19, 0x8040, RZ ;  /* 0x00008040131a7810 */ /* 0x000fe20007ffe0ff */
[----:B------:R0:W2:Y:S02]  /*0260*/  @!P0 LDG.E.EL R16, desc[UR6][R6.64] ;  /* 0x0000000606108981 */ /* 0x0000a4000c2e1900 */
[----:B------:R-:W-:-:S02]  /*0270*/  IMAD.WIDE R10, R11, 0x4, R14 ;  /* 0x000000040b0a7825 */ /* 0x000fc400078e020e */
[----:B------:R3:W2:Y:S02]  /*0280*/  @!P0 LDG.E.EL R22, desc[UR6][R4.64] ;  /* 0x0000000604168981 */ /* 0x0006a4000c2e1900 */
[--C-:B-1----:R-:W-:Y:S01]  /*0290*/  IMAD.WIDE R8, R21, 0x4, R14.reuse ;  /* 0x0000000415087825 */ /* 0x102fe200078e020e */
[----:B------:R-:W-:Y:S01]  /*02a0*/  LEA R2, R17, R2, 0xc ;  /* 0x0000000211027211 */ /* 0x000fe200078e60ff */
[----:B------:R1:W4:Y:S02]  /*02b0*/  @!P0 LDG.E.EL R23, desc[UR6][R10.64] ;  /* 0x000000060a178981 */ /* 0x000324000c2e1900 */
[--C-:B0-----:R-:W-:Y:S02]  /*02c0*/  IMAD.WIDE R6, R26, 0x4, R14.reuse ;  /* 0x000000041a067825 */ /* 0x101fe400078e020e */
[----:B------:R0:W5:Y:S02]  /*02d0*/  @!P0 LDG.E.EL R25, desc[UR6][R8.64] ;  /* 0x0000000608198981 */ /* 0x000164000c2e1900 */
[----:B---3--:R-:W-:-:S02]  /*02e0*/  IMAD.WIDE R4, R24, 0x4, R14 ;  /* 0x0000000418047825 */ /* 0x008fc400078e020e */
[----:B------:R-:W3:Y:S01]  /*02f0*/  @!P0 LDG.E.EL R18, desc[UR6][R6.64] ;  /* 0x0000000606128981 */ /* 0x000ee2000c2e1900 */
[----:B-1----:R-:W-:-:S03]  /*0300*/  CS2R R10, SRZ ;  /* 0x00000000000a7805 */ /* 0x002fc6000001ff00 */
[----:B------:R1:W3:Y:S01]  /*0310*/  @!P0 LDG.E.EL R20, desc[UR6][R4.64] ;  /* 0x0000000604148981 */ /* 0x0002e2000c2e1900 */
[----:B0-----:R-:W-:Y:S01]  /*0320*/  CS2R R8, SRZ ;  /* 0x0000000000087805 */ /* 0x001fe2000001ff00 */
[----:B------:R-:W-:Y:S02]  /*0330*/  IMAD R17, R17, 0x1000, R12 ;  /* 0x0000100011117824 */ /* 0x000fe400078e020c */
[--C-:B-1----:R-:W-:Y:S01]  /*0340*/  IMAD.WIDE R4, R2, 0x4, R28.reuse ;  /* 0x0000000402047825 */ /* 0x102fe200078e021c */
[----:B------:R-:W-:Y:S02]  /*0350*/  CS2R R6, SRZ ;  /* 0x0000000000067805 */ /* 0x000fe4000001ff00 */
[----:B------:R-:W-:Y:S02]  /*0360*/  IADD3 R12, R19, 0x8080, RZ ;  /* 0x00008080130c7810 */ /* 0x000fe40007ffe0ff */
[----:B------:R0:W5:Y:S01]  /*0370*/  @!P0 LDG.E.EL.128 R8, desc[UR6][R4.64] ;  /* 0x0000000604088981 */ /* 0x000162000c2e1d00 */
[----:B------:R-:W-:Y:S01]  /*0380*/  IMAD.WIDE R28, R17, 0x4, R28 ;  /* 0x00000004111c7825 */ /* 0x000fe200078e021c */
[----:B------:R-:W-:-:S02]  /*0390*/  MOV R21, RZ ;  /* 0x000000ff00157202 */ /* 0x000fc40000000f00 */
[----:B0-----:R-:W-:-:S06]  /*03a0*/  CS2R R4, SRZ ;  /* 0x0000000000047805 */ /* 0x001fcc000001ff00 */
[----:B------:R0:W5:Y:S02]  /*03b0*/  @!P0 LDG.E.EL.128 R4, desc[UR6][R28.64] ;  /* 0x000000061c048981 */ /* 0x000164000c2e1d00 */
[----:B0-----:R-:W-:Y:S01]  /*03c0*/  IMAD.WIDE R28, R12, 0x4, R14 ;  /* 0x000000040c1c7825 */ /* 0x001fe200078e020e */
[----:B------:R-:W-:-:S04]  /*03d0*/  IADD3 R12, R19, 0x80c0, RZ ;  /* 0x000080c0130c7810 */ /* 0x000fc80007ffe0ff */
[----:B------:R0:W5:Y:S02]  /*03e0*/  @!P0 LDG.E.EL R21, desc[UR6][R28.64] ;  /* 0x000000061c158981 */ /* 0x000164000c2e1900 */
[----:B0-----:R-:W-:Y:S01]  /*03f0*/  IMAD.WIDE R28, R19, 0x4, R14 ;  /* 0x00000004131c7825 */ /* 0x001fe200078e020e */
[----:B------:R-:W-:-:S03]  /*0400*/  HFMA2.MMA R19, -RZ, RZ, 0, 0 ;  /* 0x00000000ff137435 */ /* 0x000fc600000001ff */
[----:B------:R-:W-:-:S07]  /*0410*/  IMAD.WIDE R14, R12, 0x4, R14 ;  /* 0x000000040c0e7825 */ /* 0x000fce00078e020e */
[----:B------:R0:W5:Y:S02]  /*0420*/  @!P0 LDG.E.EL R19, desc[UR6][R28.64] ;  /* 0x000000061c138981 */ /* 0x000164000c2e1900 */
[----:B0-----:R-:W-:-:S06]  /*0430*/  IMAD.MOV.U32 R29, RZ, RZ, RZ ;  /* 0x000000ffff1d7224 */ /* 0x001fcc00078e00ff */
[----:B------:R0:W5:Y:S01]  /*0440*/  @!P0 LDG.E.EL R29, desc[UR6][R14.64] ;  /* 0x000000060e1d8981 */ /* 0x000162000c2e1900 */
[----:B------:R-:W1:Y:S01]  /*0450*/  S2R R12, SR_TID.X ;  /* 0x00000000000c7919 */ /* 0x000e620000002100 */
[----:B------:R-:W1:Y:S08]  /*0460*/  S2UR UR5, SR_CgaCtaId ;  /* 0x00000000000579c3 */ /* 0x000e700000008800 */
[----:B0-----:R-:W0:Y:S01]  /*0470*/  LDC.64 R14, c[0x0][0x230] ;  /* 0x00008c00ff0e7b82 */ /* 0x001e220000000a00 */
[----:B------:R-:W-:-:S02]  /*0480*/  UMOV UR4, 0x400 ;  /* 0x0000040000047882 */ /* 0x000fc40000000000 */
[----:B-1----:R-:W-:Y:S01]  /*0490*/  UPRMT UR4, UR5, 0x654, UR4 ;  /* 0x0000065405047896 */ /* 0x002fe20008000004 */
[----:B------:R-:W-:-:S04]  /*04a0*/  LOP3.LUT R0, R3, 0x7f, R0, 0xf8, !PT ;  /* 0x0000007f03007812 */ /* 0x000fc800078ef800 */
[----:B------:R-:W-:-:S04]  /*04b0*/  LEA R13, R0, R13, 0x6 ;  /* 0x0000000d000d7211 */ /* 0x000fc800078e30ff */
[----:B------:R-:W-:Y:S01]  /*04c0*/  IADD3 R3, R13, 0xc000, RZ ;  /* 0x0000c0000d037810 */ /* 0x000fe20007ffe0ff */
[-CC-:B--2---:R-:W-:Y:S01]  /*04d0*/  FFMA R22, R22, R27.reuse, R16.reuse ;  /* 0x0000001b16167223 */ /* 0x184fe20000000010 */
[-CC-:B----4-:R-:W-:Y:S01]  /*04e0*/  FFMA R23, R23, R27.reuse, R16.reuse ;  /* 0x0000001b17177223 */ /* 0x190fe20000000010 */
[-CC-:B---3--:R-:W-:Y:S01]  /*04f0*/  FFMA R20, R20, R27.reuse, R16.reuse ;  /* 0x0000001b14147223 */ /* 0x188fe20000000010 */
[-CC-:B------:R-:W-:Y:S01]  /*0500*/  FFMA R18, R18, R27.reuse, R16.reuse ;  /* 0x0000001b12127223 */ /* 0x180fe20000000010 */
[----:B-----5:R-:W-:Y:S02]  /*0510*/  FFMA R25, R25, R27, R16 ;  /* 0x0000001b19197223 */ /* 0x020fe40000000010 */
[----:B------:R-:W-:Y:S01]  /*0520*/  FADD R11, R20, R11 ;  /* 0x0000000b140b7221 */ /* 0x000fe20000000000 */
[----:B------:R-:W-:-:S04]  /*0530*/  SHF.L.U32 R20, R12, 0x2, RZ ;  /* 0x000000020c147819 */ /* 0x000fc800000006ff */
[----:B------:R-:W-:Y:S01]  /*0540*/  LOP3.LUT R20, R20, 0x1fc, RZ, 0xc0, !PT ;  /* 0x000001fc14147812 */ /* 0x000fe200078ec0ff */
[----:B------:R-:W-:Y:S01]  /*0550*/  FADD R9, R22, R9 ;  /* 0x0000000916097221 */ /* 0x000fe20000000000 */
[----:B------:R-:W-:Y:S02]  /*0560*/  FADD R10, R25, R10 ;  /* 0x0000000a190a7221 */ /* 0x000fe40000000000 */
[----:B------:R-:W-:Y:S01]  /*0570*/  LEA R24, R20, UR4, 0x2 ;  /* 0x0000000414187c11 */ /* 0x000fe2000f8e10ff */
[----:B------:R-:W-:Y:S01]  /*0580*/  FADD R5, R18, R5 ;  /* 0x0000000512057221 */ /* 0x000fe20000000000 */
[----:B------:R-:W-:Y:S01]  /*0590*/  FADD R4, R23, R4 ;  /* 0x0000000417047221 */ /* 0x000fe20000000000 */
[----:B------:R-:W-:-:S04]  /*05a0*/  FFMA R21, R21, R27, R16 ;  /* 0x0000001b15157223 */ /* 0x000fc80000000010 */
[----:B------:R-:W-:Y:S01]  /*05b0*/  FADD R6, R21, R6 ;  /* 0x0000000615067221 */ /* 0x000fe20000000000 */
[----:B0-----:R-:W-:-:S04]  /*05c0*/  IMAD.WIDE R20, R17, 0x4, R14 ;  /* 0x0000000411147825 */ /* 0x001fc800078e020e */
[----:B------:R-:W-:-:S04]  /*05d0*/  FFMA R19, R19, R27, R16 ;  /* 0x0000001b13137223 */ /* 0x000fc80000000010 */
[----:B------:R-:W-:Y:S01]  /*05e0*/  FADD R8, R19, R8 ;  /* 0x0000000813087221 */ /* 0x000fe20000000000 */
[----:B------:R-:W-:Y:S01]  /*05f0*/  IMAD.WIDE R18, R2, 0x4, R14 ;  /* 0x0000000402127825 */ /* 0x000fe200078e020e */
[----:B------:R-:W-:Y:S01]  /*0600*/  LOP3.LUT R12, R12, 0x7f, RZ, 0xc0, !PT ;  /* 0x0000007f0c0c7812 */ /* 0x000fe200078ec0ff */
[----:B------:R-:W0:Y:S02]  /*0610*/  LDC.64 R14, c[0x0][0x238] ;  /* 0x00008e00ff0e7b82 */ /* 0x000e240000000a00 */
[----:B------:R-:W-:-:S04]  /*0620*/  FFMA R16, R29, R27, R16 ;  /* 0x0000001b1d107223 */ /* 0x000fc80000000010 */
[----:B------:R-:W-:Y:S01]  /*0630*/  FADD R7, R16, R7 ;  /* 0x0000000710077221 */ /* 0x000fe20000000000 */
[----:B------:R-:W-:Y:S04]  /*0640*/  @!P0 STG.E.128 desc[UR6][R18.64], R8 ;  /* 0x0000000812008986 */ /* 0x000fe8000c101d06 */
[----:B------:R-:W-:Y:S04]  /*0650*/  STS.128 [R24], R8 ;  /* 0x0000000818007388 */ /* 0x000fe80000000c00 */
[----:B------:R-:W-:Y:S01]  /*0660*/  @!P0 STG.E.128 desc[UR6][R20.64], R4 ;  /* 0x0000000414008986 */ /* 0x000fe2000c101d06 */
[----:B------:R-:W-:Y:S01]  /*0670*/  LEA R2, R12, UR4, 0x2 ;  /* 0x000000040c027c11 */ /* 0x000fe2000f8e10ff */
[----:B------:R-:W-:Y:S06]  /*0680*/  BAR.SYNC.DEFER_BLOCKING 0x0 ;  /* 0x0000000000007b1d */ /* 0x000fec0000010000 */
[----:B------:R-:W1:Y:S04]  /*0690*/  LDS R17, [R2] ;  /* 0x0000000002117984 */ /* 0x000e680000000800 */
[----:B------:R-:W2:Y:S04]  /*06a0*/  LDS R27, [R2+0x200] ;  /* 0x00020000021b7984 */ /* 0x000ea80000000800 */
[----:B------:R-:W3:Y:S04]  /*06b0*/  LDS R16, [R2+0x400] ;  /* 0x0004000002107984 */ /* 0x000ee80000000800 */
[----:B------:R-:W4:Y:S01]  /*06c0*/  LDS R12, [R2+0x600] ;  /* 0x00060000020c7984 */ /* 0x000f220000000800 */
[----:B------:R-:W-:Y:S06]  /*06d0*/  BAR.SYNC.DEFER_BLOCKING 0x0 ;  /* 0x0000000000007b1d */ /* 0x000fec0000010000 */
[----:B------:R5:W-:Y:S02]  /*06e0*/  STS.128 [R24], R4 ;  /* 0x0000000418007388 */ /* 0x000be40000000c00 */
[----:B------:R-:W-:Y:S06]  /*06f0*/  BAR.SYNC.DEFER_BLOCKING 0x0 ;  /* 0x0000000000007b1d */ /* 0x000fec0000010000 */
[----:B------:R-:W4:Y:S04]  /*0700*/  LDS R10, [R2] ;  /* 0x00000000020a7984 */ /* 0x000f280000000800 */
[----:B------:R-:W4:Y:S04]  /*0710*/  LDS R9, [R2+0x200] ;  /* 0x0002000002097984 */ /* 0x000f280000000800 */
[----:B------:R-:W4:Y:S01]  /*0720*/  LDS R8, [R2+0x400] ;  /* 0x0004000002087984 */ /* 0x000f220000000800 */
[----:B------:R-:W-:-:S02]  /*0730*/  IADD3 R23, R13, 0x2000, RZ ;  /* 0x000020000d177810 */ /* 0x000fc40007ffe0ff */
[----:B-----5:R-:W-:Y:S01]  /*0740*/  IADD3 R5, R13, 0x4000, RZ ;  /* 0x000040000d057810 */ /* 0x020fe20007ffe0ff */
[C---:B------:R-:W-:Y:S01]  /*0750*/  VIADD R7, R13.reuse, 0x6000 ;  /* 0x000060000d077836 */ /* 0x040fe20000000000 */
[----:B------:R-:W-:Y:S01]  /*0760*/  IADD3 R19, R13, 0x8000, RZ ;  /* 0x000080000d137810 */ /* 0x000fe20007ffe0ff */
[----:B0-----:R-:W-:Y:S01]  /*0770*/  IMAD.WIDE R20, R13, 0x4, R14 ;  /* 0x000000040d147825 */ /* 0x001fe200078e020e */
[----:B------:R-:W-:-:S03]  /*0780*/  IADD3 R25, R13, 0xa000, RZ ;  /* 0x0000a0000d197810 */ /* 0x000fc60007ffe0ff */
[--C-:B------:R-:W-:Y:S01]  /*0790*/  IMAD.WIDE R22, R23, 0x4, R14.reuse ;  /* 0x0000000417167825 */ /* 0x100fe200078e020e */
[----:B-1----:R0:W-:Y:S03]  /*07a0*/  @!P0 STG.E desc[UR6][R20.64], R17 ;  /* 0x0000001114008986 */ /* 0x0021e6000c101906 */
[--C-:B------:R-:W-:Y:S01]  /*07b0*/  IMAD.WIDE R4, R5, 0x4, R14.reuse ;  /* 0x0000000405047825 */ /* 0x100fe200078e020e */
[----:B--2---:R1:W-:Y:S03]  /*07c0*/  @!P0 STG.E desc[UR6][R22.64], R27 ;  /* 0x0000001b16008986 */ /* 0x0043e6000c101906 */
[--C-:B------:R-:W-:Y:S01]  /*07d0*/  IMAD.WIDE R6, R7, 0x4, R14.reuse ;  /* 0x0000000407067825 */ /* 0x100fe200078e020e */
[----:B---3--:R1:W-:Y:S03]  /*07e0*/  @!P0 STG.E desc[UR6][R4.64], R16 ;  /* 0x0000001004008986 */ /* 0x0083e6000c101906 */
[--C-:B------:R-:W-:Y:S01]  /*07f0*/  IMAD.WIDE R18, R19, 0x4, R14.reuse ;  /* 0x0000000413127825 */ /* 0x100fe200078e020e */
[----:B----4-:R1:W-:Y:S03]  /*0800*/  @!P0 STG.E desc[UR6][R6.64], R12 ;  /* 0x0000000c06008986 */ /* 0x0103e6000c101906 */
[----:B------:R-:W-:-:S04]  /*0810*/  IMAD.WIDE R24, R25, 0x4, R14 ;  /* 0x0000000419187825 */ /* 0x000fc800078e020e */
[----:B0-----:R-:W-:Y:S01]  /*0820*/  IMAD.WIDE R20, R3, 0x4, R14 ;  /* 0x0000000403147825 */ /* 0x001fe200078e020e */
[----:B------:R1:W-:Y:S04]  /*0830*/  @!P0 STG.E desc[UR6][R18.64], R10 ;  /* 0x0000000a12008986 */ /* 0x0003e8000c101906 */
[----:B------:R1:W-:Y:S04]  /*0840*/  @!P0 STG.E desc[UR6][R24.64], R9 ;  /* 0x0000000918008986 */ /* 0x0003e8000c101906 */
[----:B------:R1:W-:Y:S01]  /*0850*/  @!P0 STG.E desc[UR6][R20.64], R8 ;  /* 0x0000000814008986 */ /* 0x0003e2000c101906 */
[----:B------:R-:W-:Y:S05]  /*0860*/  @P0 EXIT ;  /* 0x000000000000094d */ /* 0x000fea0003800000 */
[----:B------:R-:W0:Y:S01]  /*0870*/  LDS R3, [R2+0x600] ;  /* 0x0006000002037984 */ /* 0x000e220000000800 */
[----:B------:R-:W-:-:S05]  /*0880*/  IADD3 R13, R13, 0xe000, RZ ;  /* 0x0000e0000d0d7810 */ /* 0x000fca0007ffe0ff */
[----:B------:R-:W-:-:S05]  /*0890*/  IMAD.WIDE R14, R13, 0x4, R14 ;  /* 0x000000040d0e7825 */ /* 0x000fca00078e020e */
[----:B0-----:R-:W-:Y:S01]  /*08a0*/  STG.E desc[UR6][R14.64], R3 ;  /* 0x000000030e007986 */ /* 0x001fe2000c101906 */
[----:B------:R-:W-:Y:S05]  /*08b0*/  EXIT ;  /* 0x000000000000794d */ /* 0x000fea0003800000 */
.L_x_0:
[----:B------:R-:W-:-:S00]  /*08c0*/  BRA `(.L_x_0) ;  /* 0xfffffffc00fc7947 */ /* 0x000fc0000383ffff */
[----:B------:R-:W-:-:S00]  /*08d0*/  NOP ;  /* 0x0000000000007918 */ /* 0x000fc00000000000 */
        /* <DEDUP_REMOVED lines=10> */
.L_x_1:


//--------------------- .nv.shared.triton_poi_fused_add_convolution_mul_12 --------------------------
	.section	.nv.shared.triton_poi_fused_add_convolution_mul_12,"aw",@nobits
	.sectionflags	@""
	.align	16
	.zero		1024


//--------------------- .nv.constant0.triton_poi_fused_add_convolution_mul_12 --------------------------
	.section	.nv.constant0.triton_poi_fused_add_convolution_mul_12,"a",@progbits
	.sectionflags	@""
	.align	4
.nv.constant0.triton_poi_fused_add_convolution_mul_12:
	.zero		584
